//
// Generated by NVIDIA NVVM Compiler
//
// Compiler Build ID: CL-36424714
// Cuda compilation tools, release 13.0, V13.0.88
// Based on NVVM 20.0.0
//

.version 9.0
.target sm_100
.address_size 64

	// .globl	_Z7oddEvenPii

.visible .entry _Z7oddEvenPii(
	.param .u64 .ptr .align 1 _Z7oddEvenPii_param_0,
	.param .u32 _Z7oddEvenPii_param_1
)
{
	.reg .pred 	%p<6>;
	.reg .b32 	%r<10>;
	.reg .b64 	%rd<5>;

	ld.param.u64 	%rd2, [_Z7oddEvenPii_param_0];
	ld.param.u32 	%r4, [_Z7oddEvenPii_param_1];
	mov.u32 	%r5, %ctaid.x;
	mov.u32 	%r6, %ntid.x;
	mov.u32 	%r7, %tid.x;
	mad.lo.s32 	%r1, %r5, %r6, %r7;
	setp.ge.s32 	%p1, %r1, %r4;
	@%p1 bra 	$L__BB0_4;
	and.b32  	%r8, %r1, -2147483647;
	setp.ne.s32 	%p2, %r8, 1;
	add.s32 	%r9, %r4, -1;
	setp.ge.s32 	%p3, %r1, %r9;
	or.pred  	%p4, %p2, %p3;
	@%p4 bra 	$L__BB0_4;
	cvta.to.global.u64 	%rd3, %rd2;
	mul.wide.u32 	%rd4, %r1, 4;
	add.s64 	%rd1, %rd3, %rd4;
	ld.global.u32 	%r2, [%rd1];
	ld.global.u32 	%r3, [%rd1+4];
	setp.lt.s32 	%p5, %r2, %r3;
	@%p5 bra 	$L__BB0_4;
	st.global.u32 	[%rd1], %r3;
	st.global.u32 	[%rd1+4], %r2;
$L__BB0_4:
	ret;

}
	// .globl	_Z7evenOddPii
.visible .entry _Z7evenOddPii(
	.param .u64 .ptr .align 1 _Z7evenOddPii_param_0,
	.param .u32 _Z7evenOddPii_param_1
)
{
	.reg .pred 	%p<6>;
	.reg .b32 	%r<10>;
	.reg .b64 	%rd<5>;

	ld.param.u64 	%rd2, [_Z7evenOddPii_param_0];
	ld.param.u32 	%r4, [_Z7evenOddPii_param_1];
	mov.u32 	%r5, %ctaid.x;
	mov.u32 	%r6, %ntid.x;
	mov.u32 	%r7, %tid.x;
	mad.lo.s32 	%r1, %r5, %r6, %r7;
	setp.ge.s32 	%p1, %r1, %r4;
	@%p1 bra 	$L__BB1_4;
	and.b32  	%r8, %r1, 1;
	setp.eq.b32 	%p2, %r8, 1;
	add.s32 	%r9, %r4, -1;
	setp.ge.s32 	%p3, %r1, %r9;
	or.pred  	%p4, %p2, %p3;
	@%p4 bra 	$L__BB1_4;
	cvta.to.global.u64 	%rd3, %rd2;
	mul.wide.s32 	%rd4, %r1, 4;
	add.s64 	%rd1, %rd3, %rd4;
	ld.global.u32 	%r2, [%rd1];
	ld.global.u32 	%r3, [%rd1+4];
	setp.lt.s32 	%p5, %r2, %r3;
	@%p5 bra 	$L__BB1_4;
	st.global.u32 	[%rd1], %r3;
	st.global.u32 	[%rd1+4], %r2;
$L__BB1_4:
	ret;

}


// ===== COMPILED SASS (sm_100) =====

	.target	sm_100

	.elftype	@"ET_EXEC"


//--------------------- .note.nv.tkinfo           --------------------------
	.section	.note.nv.tkinfo,"",@"SHT_NOTE"
	.sectionflags	@"SHF_NOTE_NV_TKINFO"
	.tkinfo
        /*0018*/ 	.word	0x00000002
        /*0030*/ 	.string	""
        /*0030*/ 	.string	"ptxas"
        /*0030*/ 	.string	"Cuda compilation tools, release 13.0, V13.0.88"
        /*0030*/ 	.string	"Build cuda_13.0.r13.0/compiler.36424714_0"
        /*0030*/ 	.string	"-arch sm_100 -m 64 "



//--------------------- .note.nv.cuinfo           --------------------------
	.section	.note.nv.cuinfo,"",@"SHT_NOTE"
	.sectionflags	@"SHF_NOTE_NV_CUINFO"
        /*0018*/ 	.short	0x0002
        /*001a*/ 	.short	0x0064
        /*001c*/ 	.short	0x0082
	.zero		2


//--------------------- .nv.info                  --------------------------
	.section	.nv.info,"",@"SHT_CUDA_INFO"
	.align	4


	//----- nvinfo : EIATTR_REGCOUNT
	.align		4
        /*0000*/ 	.byte	0x04, 0x2f
        /*0002*/ 	.short	(.L_1 - .L_0)
	.align		4
.L_0:
        /*0004*/ 	.word	index@(_Z7oddEvenPii)
        /*0008*/ 	.word	0x00000008


	//----- nvinfo : EIATTR_FRAME_SIZE
	.align		4
.L_1:
        /*000c*/ 	.byte	0x04, 0x11
        /*000e*/ 	.short	(.L_3 - .L_2)
	.align		4
.L_2:
        /*0010*/ 	.word	index@(_Z7oddEvenPii)
        /*0014*/ 	.word	0x00000000


	//----- nvinfo : EIATTR_REGCOUNT
	.align		4
.L_3:
        /*0018*/ 	.byte	0x04, 0x2f
        /*001a*/ 	.short	(.L_5 - .L_4)
	.align		4
.L_4:
        /*001c*/ 	.word	index@(_Z7evenOddPii)
        /*0020*/ 	.word	0x00000008


	//----- nvinfo : EIATTR_FRAME_SIZE
	.align		4
.L_5:
        /*0024*/ 	.byte	0x04, 0x11
        /*0026*/ 	.short	(.L_7 - .L_6)
	.align		4
.L_6:
        /*0028*/ 	.word	index@(_Z7evenOddPii)
        /*002c*/ 	.word	0x00000000


	//----- nvinfo : EIATTR_MIN_STACK_SIZE
	.align		4
.L_7:
        /*0030*/ 	.byte	0x04, 0x12
        /*0032*/ 	.short	(.L_9 - .L_8)
	.align		4
.L_8:
        /*0034*/ 	.word	index@(_Z7evenOddPii)
        /*0038*/ 	.word	0x00000000


	//----- nvinfo : EIATTR_MIN_STACK_SIZE
	.align		4
.L_9:
        /*003c*/ 	.byte	0x04, 0x12
        /*003e*/ 	.short	(.L_11 - .L_10)
	.align		4
.L_10:
        /*0040*/ 	.word	index@(_Z7oddEvenPii)
        /*0044*/ 	.word	0x00000000
.L_11:


//--------------------- .nv.compat                --------------------------
	.section	.nv.compat,"",@"SHT_CUDA_COMPAT_INFO"
	.align	4
        /*0000*/ 	.byte	0x02, 0x09, 0x00, 0x00, 0x02, 0x02, 0x01, 0x00, 0x02, 0x05, 0x05, 0x00, 0x03, 0x07, 0x01, 0x01
        /*0010*/ 	.byte	0x02, 0x03, 0x00, 0x00, 0x02, 0x06, 0x01, 0x00, 0x04, 0x0b, 0x08, 0x00, 0x09, 0x00, 0x00, 0x00
        /*0020*/ 	.byte	0x00, 0x00, 0x00, 0x00


//--------------------- .nv.info._Z7evenOddPii    --------------------------
	.section	.nv.info._Z7evenOddPii,"",@"SHT_CUDA_INFO"
	.sectionflags	@""
	.align	4


	//----- nvinfo : EIATTR_CUDA_API_VERSION
	.align		4
        /*0000*/ 	.byte	0x04, 0x37
        /*0002*/ 	.short	(.L_13 - .L_12)
.L_12:
        /*0004*/ 	.word	0x00000082


	//----- nvinfo : EIATTR_KPARAM_INFO
	.align		4
.L_13:
        /*0008*/ 	.byte	0x04, 0x17
        /*000a*/ 	.short	(.L_15 - .L_14)
.L_14:
        /*000c*/ 	.word	0x00000000
        /*0010*/ 	.short	0x0001
        /*0012*/ 	.short	0x0008
        /*0014*/ 	.byte	0x00, 0xf0, 0x11, 0x00


	//----- nvinfo : EIATTR_KPARAM_INFO
	.align		4
.L_15:
        /*0018*/ 	.byte	0x04, 0x17
        /*001a*/ 	.short	(.L_17 - .L_16)
.L_16:
        /*001c*/ 	.word	0x00000000
        /*0020*/ 	.short	0x0000
        /*0022*/ 	.short	0x0000
        /*0024*/ 	.byte	0x00, 0xf5, 0x21, 0x00


	//----- nvinfo : EIATTR_SPARSE_MMA_MASK
	.align		4
.L_17:
        /*0028*/ 	.byte	0x03, 0x50
        /*002a*/ 	.short	0x0000


	//----- nvinfo : EIATTR_MAXREG_COUNT
	.align		4
        /*002c*/ 	.byte	0x03, 0x1b
        /*002e*/ 	.short	0x00ff


	//----- nvinfo : EIATTR_MERCURY_ISA_VERSION
	.align		4
        /*0030*/ 	.byte	0x03, 0x5f
        /*0032*/ 	.short	0x0101


	//----- nvinfo : EIATTR_VRC_CTA_INIT_COUNT
	.align		4
        /*0034*/ 	.byte	0x02, 0x4a
	.zero		1
	.zero		1


	//----- nvinfo : EIATTR_EXIT_INSTR_OFFSETS
	.align		4
        /*0038*/ 	.byte	0x04, 0x1c
        /*003a*/ 	.short	(.L_19 - .L_18)


	//   ....[0]....
.L_18:
        /*003c*/ 	.word	0x00000070


	//   ....[1]....
        /*0040*/ 	.word	0x000000c0


	//   ....[2]....
        /*0044*/ 	.word	0x00000130


	//   ....[3]....
        /*0048*/ 	.word	0x00000160


	//----- nvinfo : EIATTR_CBANK_PARAM_SIZE
	.align		4
.L_19:
        /*004c*/ 	.byte	0x03, 0x19
        /*004e*/ 	.short	0x000c


	//----- nvinfo : EIATTR_PARAM_CBANK
	.align		4
        /*0050*/ 	.byte	0x04, 0x0a
        /*0052*/ 	.short	(.L_21 - .L_20)
	.align		4
.L_20:
        /*0054*/ 	.word	index@(.nv.constant0._Z7evenOddPii)
        /*0058*/ 	.short	0x0380
        /*005a*/ 	.short	0x000c


	//----- nvinfo : EIATTR_SW_WAR
	.align		4
.L_21:
        /*005c*/ 	.byte	0x04, 0x36
        /*005e*/ 	.short	(.L_23 - .L_22)
.L_22:
        /*0060*/ 	.word	0x00000008
.L_23:


//--------------------- .nv.info._Z7oddEvenPii    --------------------------
	.section	.nv.info._Z7oddEvenPii,"",@"SHT_CUDA_INFO"
	.sectionflags	@""
	.align	4


	//----- nvinfo : EIATTR_CUDA_API_VERSION
	.align		4
        /*0000*/ 	.byte	0x04, 0x37
        /*0002*/ 	.short	(.L_25 - .L_24)
.L_24:
        /*0004*/ 	.word	0x00000082


	//----- nvinfo : EIATTR_KPARAM_INFO
	.align		4
.L_25:
        /*0008*/ 	.byte	0x04, 0x17
        /*000a*/ 	.short	(.L_27 - .L_26)
.L_26:
        /*000c*/ 	.word	0x00000000
        /*0010*/ 	.short	0x0001
        /*0012*/ 	.short	0x0008
        /*0014*/ 	.byte	0x00, 0xf0, 0x11, 0x00


	//----- nvinfo : EIATTR_KPARAM_INFO
	.align		4
.L_27:
        /*0018*/ 	.byte	0x04, 0x17
        /*001a*/ 	.short	(.L_29 - .L_28)
.L_28:
        /*001c*/ 	.word	0x00000000
        /*0020*/ 	.short	0x0000
        /*0022*/ 	.short	0x0000
        /*0024*/ 	.byte	0x00, 0xf5, 0x21, 0x00


	//----- nvinfo : EIATTR_SPARSE_MMA_MASK
	.align		4
.L_29:
        /*0028*/ 	.byte	0x03, 0x50
        /*002a*/ 	.short	0x0000


	//----- nvinfo : EIATTR_MAXREG_COUNT
	.align		4
        /*002c*/ 	.byte	0x03, 0x1b
        /*002e*/ 	.short	0x00ff


	//----- nvinfo : EIATTR_MERCURY_ISA_VERSION
	.align		4
        /*0030*/ 	.byte	0x03, 0x5f
        /*0032*/ 	.short	0x0101


	//----- nvinfo : EIATTR_VRC_CTA_INIT_COUNT
	.align		4
        /*0034*/ 	.byte	0x02, 0x4a
	.zero		1
	.zero		1


	//----- nvinfo : EIATTR_EXIT_INSTR_OFFSETS
	.align		4
        /*0038*/ 	.byte	0x04, 0x1c
        /*003a*/ 	.short	(.L_31 - .L_30)


	//   ....[0]....
.L_30:
        /*003c*/ 	.word	0x00000070


	//   ....[1]....
        /*0040*/ 	.word	0x000000c0


	//   ....[2]....
        /*0044*/ 	.word	0x00000130


	//   ....[3]....
        /*0048*/ 	.word	0x00000160


	//----- nvinfo : EIATTR_CBANK_PARAM_SIZE
	.align		4
.L_31:
        /*004c*/ 	.byte	0x03, 0x19
        /*004e*/ 	.short	0x000c


	//----- nvinfo : EIATTR_PARAM_CBANK
	.align		4
        /*0050*/ 	.byte	0x04, 0x0a
        /*0052*/ 	.short	(.L_33 - .L_32)
	.align		4
.L_32:
        /*0054*/ 	.word	index@(.nv.constant0._Z7oddEvenPii)
        /*0058*/ 	.short	0x0380
        /*005a*/ 	.short	0x000c


	//----- nvinfo : EIATTR_SW_WAR
	.align		4
.L_33:
        /*005c*/ 	.byte	0x04, 0x36
        /*005e*/ 	.short	(.L_35 - .L_34)
.L_34:
        /*0060*/ 	.word	0x00000008
.L_35:


//--------------------- .nv.callgraph             --------------------------
	.section	.nv.callgraph,"",@"SHT_CUDA_CALLGRAPH"
	.align	4
	.sectionentsize	8
	.align		4
        /*0000*/ 	.word	0x00000000
	.align		4
        /*0004*/ 	.word	0xffffffff
	.align		4
        /*0008*/ 	.word	0x00000000
	.align		4
        /*000c*/ 	.word	0xfffffffe
	.align		4
        /*0010*/ 	.word	0x00000000
	.align		4
        /*0014*/ 	.word	0xfffffffd
	.align		4
        /*0018*/ 	.word	0x00000000
	.align		4
        /*001c*/ 	.word	0xfffffffc


//--------------------- .text._Z7evenOddPii       --------------------------
	.section	.text._Z7evenOddPii,"ax",@progbits
	.align	128
        .global         _Z7evenOddPii
        .type           _Z7evenOddPii,@function
        .size           _Z7evenOddPii,(.L_x_2 - _Z7evenOddPii)
        .other          _Z7evenOddPii,@"STO_CUDA_ENTRY STV_DEFAULT"
_Z7evenOddPii:
.text._Z7evenOddPii:
[----:B------:R-:W-:Y:S01]  /*0000*/  LDC R1, c[0x0][0x37c] ;  /* 0x0000df00ff017b82 */ /* 0x000fe20000000800 */
[----:B------:R-:W0:Y:S07]  /*0010*/  S2R R0, SR_TID.X ;  /* 0x0000000000007919 */ /* 0x000e2e0000002100 */
[----:B------:R-:W0:Y:S01]  /*0020*/  S2UR UR4, SR_CTAID.X ;  /* 0x00000000000479c3 */ /* 0x000e220000002500 */
[----:B------:R-:W1:Y:S07]  /*0030*/  LDCU UR5, c[0x0][0x388] ;  /* 0x00007100ff0577ac */ /* 0x000e6e0008000800 */
[----:B------:R-:W0:Y:S02]  /*0040*/  LDC R5, c[0x0][0x360] ;  /* 0x0000d800ff057b82 */ /* 0x000e240000000800 */
[----:B0-----:R-:W-:-:S05]  /*0050*/  IMAD R5, R5, UR4, R0 ;  /* 0x0000000405057c24 */ /* 0x001fca000f8e0200 */
[----:B-1----:R-:W-:-:S13]  /*0060*/  ISETP.GE.AND P0, PT, R5, UR5, PT ;  /* 0x0000000505007c0c */ /* 0x002fda000bf06270 */
[----:B------:R-:W-:Y:S05]  /*0070*/  @P0 EXIT ;  /* 0x000000000000094d */ /* 0x000fea0003800000 */
[----:B------:R-:W-:Y:S01]  /*0080*/  UIADD3 UR4, UPT, UPT, UR5, -0x1, URZ ;  /* 0xffffffff05047890 */ /* 0x000fe2000fffe0ff */
[----:B------:R-:W-:-:S05]  /*0090*/  LOP3.LUT R0, R5, 0x1, RZ, 0xc0, !PT ;  /* 0x0000000105007812 */ /* 0x000fca00078ec0ff */
[----:B------:R-:W-:-:S04]  /*00a0*/  ISETP.GE.AND P0, PT, R5, UR4, PT ;  /* 0x0000000405007c0c */ /* 0x000fc8000bf06270 */
[----:B------:R-:W-:-:S13]  /*00b0*/  ISETP.EQ.U32.OR P0, PT, R0, 0x1, P0 ;  /* 0x000000010000780c */ /* 0x000fda0000702470 */
[----:B------:R-:W-:Y:S05]  /*00c0*/  @P0 EXIT ;  /* 0x000000000000094d */ /* 0x000fea0003800000 */
[----:B------:R-:W0:Y:S01]  /*00d0*/  LDC.64 R2, c[0x0][0x380] ;  /* 0x0000e000ff027b82 */ /* 0x000e220000000a00 */
[----:B------:R-:W1:Y:S01]  /*00e0*/  LDCU.64 UR4, c[0x0][0x358] ;  /* 0x00006b00ff0477ac */ /* 0x000e620008000a00 */
[----:B0-----:R-:W-:-:S05]  /*00f0*/  IMAD.WIDE R2, R5, 0x4, R2 ;  /* 0x0000000405027825 */ /* 0x001fca00078e0202 */
[----:B-1----:R-:W2:Y:S04]  /*0100*/  LDG.E R5, desc[UR4][R2.64] ;  /* 0x0000000402057981 */ /* 0x002ea8000c1e1900 */
[----:B------:R-:W2:Y:S02]  /*0110*/  LDG.E R0, desc[UR4][R2.64+0x4] ;  /* 0x0000040402007981 */ /* 0x000ea4000c1e1900 */
[----:B--2---:R-:W-:-:S13]  /*0120*/  ISETP.GE.AND P0, PT, R5, R0, PT ;  /* 0x000000000500720c */ /* 0x004fda0003f06270 */
[----:B------:R-:W-:Y:S05]  /*0130*/  @!P0 EXIT ;  /* 0x000000000000894d */ /* 0x000fea0003800000 */
[----:B------:R-:W-:Y:S04]  /*0140*/  STG.E desc[UR4][R2.64], R0 ;  /* 0x0000000002007986 */ /* 0x000fe8000c101904 */
[----:B------:R-:W-:Y:S01]  /*0150*/  STG.E desc[UR4][R2.64+0x4], R5 ;  /* 0x0000040502007986 */ /* 0x000fe2000c101904 */
[----:B------:R-:W-:Y:S05]  /*0160*/  EXIT ;  /* 0x000000000000794d */ /* 0x000fea0003800000 */
.L_x_0:
[----:B------:R-:W-:-:S00]  /*0170*/  BRA `(.L_x_0) ;  /* 0xfffffffc00fc7947 */ /* 0x000fc0000383ffff */
[----:B------:R-:W-:-:S00]  /*0180*/  NOP ;  /* 0x0000000000007918 */ /* 0x000fc00000000000 */
[----:B------:R-:W-:-:S00]  /*0190*/  NOP ;  /* 0x0000000000007918 */ /* 0x000fc00000000000 */
[----:B------:R-:W-:-:S00]  /*01a0*/  NOP ;  /* 0x0000000000007918 */ /* 0x000fc00000000000 */
[----:B------:R-:W-:-:S00]  /*01b0*/  NOP ;  /* 0x0000000000007918 */ /* 0x000fc00000000000 */
[----:B------:R-:W-:-:S00]  /*01c0*/  NOP ;  /* 0x0000000000007918 */ /* 0x000fc00000000000 */
[----:B------:R-:W-:-:S00]  /*01d0*/  NOP ;  /* 0x0000000000007918 */ /* 0x000fc00000000000 */
[----:B------:R-:W-:-:S00]  /*01e0*/  NOP ;  /* 0x0000000000007918 */ /* 0x000fc00000000000 */
[----:B------:R-:W-:-:S00]  /*01f0*/  NOP ;  /* 0x0000000000007918 */ /* 0x000fc00000000000 */
.L_x_2:


//--------------------- .text._Z7oddEvenPii       --------------------------
	.section	.text._Z7oddEvenPii,"ax",@progbits
	.align	128
        .global         _Z7oddEvenPii
        .type           _Z7oddEvenPii,@function
        .size           _Z7oddEvenPii,(.L_x_3 - _Z7oddEvenPii)
        .other          _Z7oddEvenPii,@"STO_CUDA_ENTRY STV_DEFAULT"
_Z7oddEvenPii:
.text._Z7oddEvenPii:
        /* <DEDUP_REMOVED lines=11> */
[----:B------:R-:W-:-:S13]  /*00b0*/  ISETP.NE.OR P0, PT, R0, 0x1, P0 ;  /* 0x000000010000780c */ /* 0x000fda0000705670 */
[----:B------:R-:W-:Y:S05]  /*00c0*/  @P0 EXIT ;  /* 0x000000000000094d */ /* 0x000fea0003800000 */
[----:B------:R-:W0:Y:S01]  /*00d0*/  LDC.64 R2, c[0x0][0x380] ;  /* 0x0000e000ff027b82 */ /* 0x000e220000000a00 */
[----:B------:R-:W1:Y:S01]  /*00e0*/  LDCU.64 UR4, c[0x0][0x358] ;  /* 0x00006b00ff0477ac */ /* 0x000e620008000a00 */
[----:B0-----:R-:W-:-:S05]  /*00f0*/  IMAD.WIDE.U32 R2, R5, 0x4, R2 ;  /* 0x0000000405027825 */ /* 0x001fca00078e0002 */
[----:B-1----:R-:W2:Y:S04]  /*0100*/  LDG.E R5, desc[UR4][R2.64] ;  /* 0x0000000402057981 */ /* 0x002ea8000c1e1900 */
[----:B------:R-:W2:Y:S02]  /*0110*/  LDG.E R0, desc[UR4][R2.64+0x4] ;  /* 0x0000040402007981 */ /* 0x000ea4000c1e1900 */
[----:B--2---:R-:W-:-:S13]  /*0120*/  ISETP.GE.AND P0, PT, R5, R0, PT ;  /* 0x000000000500720c */ /* 0x004fda0003f06270 */
[----:B------:R-:W-:Y:S05]  /*0130*/  @!P0 EXIT ;  /* 0x000000000000894d */ /* 0x000fea0003800000 */
[----:B------:R-:W-:Y:S04]  /*0140*/  STG.E desc[UR4][R2.64], R0 ;  /* 0x0000000002007986 */ /* 0x000fe8000c101904 */
[----:B------:R-:W-:Y:S01]  /*0150*/  STG.E desc[UR4][R2.64+0x4], R5 ;  /* 0x0000040502007986 */ /* 0x000fe2000c101904 */
[----:B------:R-:W-:Y:S05]  /*0160*/  EXIT ;  /* 0x000000000000794d */ /* 0x000fea0003800000 */
.L_x_1:
        /* <DEDUP_REMOVED lines=9> */
.L_x_3:


//--------------------- .nv.shared.reserved.0     --------------------------
	.section	.nv.shared.reserved.0,"aw",@nobits
	.weak		__nv_reservedSMEM_offset_0_alias
	.size		__nv_reservedSMEM_offset_0_alias, 0, 64
	.other		__nv_reservedSMEM_offset_0_alias,@"STO_CUDA_RESERVED_SHARED STV_DEFAULT"
__nv_reservedSMEM_offset_0_alias:
	.zero		0
	.zero		64


//--------------------- .nv.constant0._Z7evenOddPii --------------------------
	.section	.nv.constant0._Z7evenOddPii,"a",@progbits
	.sectionflags	@""
	.align	4
.nv.constant0._Z7evenOddPii:
	.zero		908


//--------------------- .nv.constant0._Z7oddEvenPii --------------------------
	.section	.nv.constant0._Z7oddEvenPii,"a",@progbits
	.sectionflags	@""
	.align	4
.nv.constant0._Z7oddEvenPii:
	.zero		908


//--------------------- SYMBOLS --------------------------

	.type		.nv.reservedSmem.offset0,@object
	.size		.nv.reservedSmem.offset0,0x4
